//
// Generated by NVIDIA NVVM Compiler
//
// Compiler Build ID: CL-36424714
// Cuda compilation tools, release 13.0, V13.0.88
// Based on NVVM 20.0.0
//

.version 9.0
.target sm_100
.address_size 64

	// .globl	_Z18b_scan_reduce_cudaPiS_
.extern .func  (.param .b32 func_retval0) vprintf
(
	.param .b64 vprintf_param_0,
	.param .b64 vprintf_param_1
)
;
.global .align 1 .b8 $str[23] = {66, 108, 111, 99, 107, 32, 37, 100, 32, 110, 98, 95, 104, 101, 114, 101, 32, 61, 32, 37, 100, 10};
.global .align 1 .b8 $str$1[32] = {116, 104, 114, 101, 115, 104, 111, 108, 100, 32, 61, 32, 37, 100, 32, 38, 38, 32, 110, 101, 120, 116, 95, 116, 104, 32, 61, 32, 37, 100, 10};
.global .align 1 .b8 $str$2[29] = {84, 104, 114, 101, 97, 100, 32, 37, 100, 32, 58, 32, 118, 97, 108, 117, 101, 115, 91, 37, 100, 93, 32, 61, 32, 37, 100, 10};
.global .align 1 .b8 $str$3[2] = {10};

.visible .entry _Z18b_scan_reduce_cudaPiS_(
	.param .u64 .ptr .align 1 _Z18b_scan_reduce_cudaPiS__param_0,
	.param .u64 .ptr .align 1 _Z18b_scan_reduce_cudaPiS__param_1
)
{
	.local .align 8 .b8 	__local_depot0[16];
	.reg .b64 	%SP;
	.reg .b64 	%SPL;
	.reg .pred 	%p<16>;
	.reg .b32 	%r<55>;
	.reg .b64 	%rd<30>;

	mov.u64 	%SPL, __local_depot0;
	cvta.local.u64 	%SP, %SPL;
	ld.param.u64 	%rd5, [_Z18b_scan_reduce_cudaPiS__param_0];
	ld.param.u64 	%rd4, [_Z18b_scan_reduce_cudaPiS__param_1];
	cvta.to.global.u64 	%rd1, %rd5;
	add.u64 	%rd6, %SP, 0;
	add.u64 	%rd2, %SPL, 0;
	mov.u32 	%r1, %ntid.x;
	mov.u32 	%r2, %ctaid.x;
	mul.lo.s32 	%r17, %r1, %r2;
	mov.u32 	%r3, %tid.x;
	add.s32 	%r4, %r17, %r3;
	sub.s32 	%r18, 8, %r17;
	min.u32 	%r5, %r18, %r1;
	setp.ne.s32 	%p1, %r3, 0;
	@%p1 bra 	$L__BB0_2;
	st.local.v2.u32 	[%rd2], {%r2, %r5};
	mov.u64 	%rd7, $str;
	cvta.global.u64 	%rd8, %rd7;
	{ // callseq 0, 0
	.param .b64 param0;
	st.param.b64 	[param0], %rd8;
	.param .b64 param1;
	st.param.b64 	[param1], %rd6;
	.param .b32 retval0;
	call.uni (retval0), 
	vprintf, 
	(
	param0, 
	param1
	);
	ld.param.b32 	%r19, [retval0];
	} // callseq 0
$L__BB0_2:
	setp.lt.u32 	%p2, %r1, 4;
	mul.wide.s32 	%rd10, %r4, 4;
	add.s64 	%rd3, %rd1, %rd10;
	@%p2 bra 	$L__BB0_8;
	sub.s32 	%r6, %r3, %r5;
	shr.u32 	%r7, %r1, 1;
	mov.b32 	%r52, 2;
	mov.b32 	%r51, 1;
$L__BB0_4:
	setp.ge.u32 	%p3, %r3, %r5;
	setp.lt.u32 	%p4, %r3, %r51;
	or.pred  	%p5, %p3, %p4;
	@%p5 bra 	$L__BB0_7;
	neg.s32 	%r23, %r52;
	or.b32  	%r24, %r6, %r23;
	setp.ne.s32 	%p6, %r24, -1;
	@%p6 bra 	$L__BB0_7;
	ld.global.u32 	%r25, [%rd3];
	sub.s32 	%r26, %r4, %r51;
	mul.wide.s32 	%rd11, %r26, 4;
	add.s64 	%rd12, %rd1, %rd11;
	ld.global.u32 	%r27, [%rd12];
	add.s32 	%r28, %r27, %r25;
	st.global.u32 	[%rd3], %r28;
$L__BB0_7:
	shl.b32 	%r52, %r52, 1;
	bar.sync 	0;
	shl.b32 	%r51, %r51, 1;
	setp.lt.u32 	%p7, %r51, %r7;
	@%p7 bra 	$L__BB0_4;
$L__BB0_8:
	mul.wide.u32 	%rd13, %r5, 4;
	add.s64 	%rd14, %rd1, %rd13;
	mov.b32 	%r29, 0;
	st.global.u32 	[%rd14+-4], %r29;
	setp.lt.u32 	%p8, %r5, 2;
	@%p8 bra 	$L__BB0_18;
	not.b32 	%r30, %r3;
	add.s32 	%r12, %r5, %r30;
	mov.u64 	%rd15, $str$1;
	mov.u64 	%rd20, $str$2;
	mov.u64 	%rd25, $str$3;
	mov.u32 	%r53, %r5;
	mov.u32 	%r54, %r5;
$L__BB0_10:
	setp.ne.s32 	%p9, %r3, 0;
	shr.u32 	%r53, %r53, 1;
	@%p9 bra 	$L__BB0_12;
	st.local.v2.u32 	[%rd2], {%r54, %r53};
	cvta.global.u64 	%rd16, %rd15;
	{ // callseq 1, 0
	.param .b64 param0;
	st.param.b64 	[param0], %rd16;
	.param .b64 param1;
	st.param.b64 	[param1], %rd6;
	.param .b32 retval0;
	call.uni (retval0), 
	vprintf, 
	(
	param0, 
	param1
	);
	ld.param.b32 	%r31, [retval0];
	} // callseq 1
$L__BB0_12:
	setp.ge.u32 	%p10, %r3, %r5;
	setp.lt.u32 	%p11, %r3, %r53;
	or.pred  	%p12, %p10, %p11;
	@%p12 bra 	$L__BB0_15;
	rem.s32 	%r35, %r12, %r54;
	setp.ne.s32 	%p13, %r35, 0;
	@%p13 bra 	$L__BB0_15;
	ld.global.u32 	%r36, [%rd3];
	sub.s32 	%r37, %r4, %r54;
	mul.wide.s32 	%rd18, %r37, 4;
	add.s64 	%rd19, %rd1, %rd18;
	ld.global.u32 	%r38, [%rd19];
	add.s32 	%r39, %r38, %r36;
	st.local.v2.u32 	[%rd2], {%r3, %r4};
	st.local.u32 	[%rd2+8], %r39;
	cvta.global.u64 	%rd21, %rd20;
	{ // callseq 2, 0
	.param .b64 param0;
	st.param.b64 	[param0], %rd21;
	.param .b64 param1;
	st.param.b64 	[param1], %rd6;
	.param .b32 retval0;
	call.uni (retval0), 
	vprintf, 
	(
	param0, 
	param1
	);
	ld.param.b32 	%r40, [retval0];
	} // callseq 2
	st.local.v2.u32 	[%rd2], {%r3, %r37};
	st.local.u32 	[%rd2+8], %r36;
	{ // callseq 3, 0
	.param .b64 param0;
	st.param.b64 	[param0], %rd21;
	.param .b64 param1;
	st.param.b64 	[param1], %rd6;
	.param .b32 retval0;
	call.uni (retval0), 
	vprintf, 
	(
	param0, 
	param1
	);
	ld.param.b32 	%r42, [retval0];
	} // callseq 3
	sub.s32 	%r44, %r4, %r53;
	mul.wide.s32 	%rd23, %r44, 4;
	add.s64 	%rd24, %rd1, %rd23;
	ld.global.u32 	%r45, [%rd24];
	ld.global.u32 	%r46, [%rd3];
	add.s32 	%r47, %r46, %r45;
	st.global.u32 	[%rd3], %r47;
	st.global.u32 	[%rd24], %r36;
$L__BB0_15:
	setp.ne.s32 	%p14, %r3, 0;
	@%p14 bra 	$L__BB0_17;
	cvta.global.u64 	%rd26, %rd25;
	{ // callseq 4, 0
	.param .b64 param0;
	st.param.b64 	[param0], %rd26;
	.param .b64 param1;
	st.param.b64 	[param1], 0;
	.param .b32 retval0;
	call.uni (retval0), 
	vprintf, 
	(
	param0, 
	param1
	);
	ld.param.b32 	%r48, [retval0];
	} // callseq 4
$L__BB0_17:
	bar.sync 	0;
	shr.u32 	%r16, %r54, 1;
	setp.gt.u32 	%p15, %r54, 3;
	mov.u32 	%r54, %r16;
	@%p15 bra 	$L__BB0_10;
$L__BB0_18:
	cvta.to.global.u64 	%rd27, %rd4;
	ld.global.u32 	%r50, [%rd3];
	add.s64 	%rd29, %rd27, %rd10;
	st.global.u32 	[%rd29], %r50;
	ret;

}


// ===== COMPILED SASS (sm_100) =====

	.target	sm_100

	.elftype	@"ET_EXEC"


//--------------------- .note.nv.tkinfo           --------------------------
	.section	.note.nv.tkinfo,"",@"SHT_NOTE"
	.sectionflags	@"SHF_NOTE_NV_TKINFO"
	.tkinfo
        /*0018*/ 	.word	0x00000002
        /*0030*/ 	.string	""
        /*0030*/ 	.string	"ptxas"
        /*0030*/ 	.string	"Cuda compilation tools, release 13.0, V13.0.88"
        /*0030*/ 	.string	"Build cuda_13.0.r13.0/compiler.36424714_0"
        /*0030*/ 	.string	"-arch sm_100 -m 64 "



//--------------------- .note.nv.cuinfo           --------------------------
	.section	.note.nv.cuinfo,"",@"SHT_NOTE"
	.sectionflags	@"SHF_NOTE_NV_CUINFO"
        /*0018*/ 	.short	0x0002
        /*001a*/ 	.short	0x0064
        /*001c*/ 	.short	0x0082
	.zero		2


//--------------------- .nv.info                  --------------------------
	.section	.nv.info,"",@"SHT_CUDA_INFO"
	.align	4


	//----- nvinfo : EIATTR_REGCOUNT
	.align		4
        /*0000*/ 	.byte	0x04, 0x2f
        /*0002*/ 	.short	(.L_5 - .L_4)
	.align		4
.L_4:
        /*0004*/ 	.word	index@(_Z18b_scan_reduce_cudaPiS_)
        /*0008*/ 	.word	0x00000024


	//----- nvinfo : EIATTR_FRAME_SIZE
	.align		4
.L_5:
        /*000c*/ 	.byte	0x04, 0x11
        /*000e*/ 	.short	(.L_7 - .L_6)
	.align		4
.L_6:
        /*0010*/ 	.word	index@(_Z18b_scan_reduce_cudaPiS_)
        /*0014*/ 	.word	0x00000010


	//----- nvinfo : EIATTR_MIN_STACK_SIZE
	.align		4
.L_7:
        /*0018*/ 	.byte	0x04, 0x12
        /*001a*/ 	.short	(.L_9 - .L_8)
	.align		4
.L_8:
        /*001c*/ 	.word	index@(_Z18b_scan_reduce_cudaPiS_)
        /*0020*/ 	.word	0x00000010
.L_9:


//--------------------- .nv.compat                --------------------------
	.section	.nv.compat,"",@"SHT_CUDA_COMPAT_INFO"
	.align	4
        /*0000*/ 	.byte	0x02, 0x09, 0x00, 0x00, 0x02, 0x02, 0x01, 0x00, 0x02, 0x05, 0x05, 0x00, 0x03, 0x07, 0x01, 0x01
        /*0010*/ 	.byte	0x02, 0x03, 0x00, 0x00, 0x02, 0x06, 0x01, 0x00, 0x04, 0x0b, 0x08, 0x00, 0x09, 0x00, 0x00, 0x00
        /*0020*/ 	.byte	0x00, 0x00, 0x00, 0x00


//--------------------- .nv.info._Z18b_scan_reduce_cudaPiS_ --------------------------
	.section	.nv.info._Z18b_scan_reduce_cudaPiS_,"",@"SHT_CUDA_INFO"
	.sectionflags	@""
	.align	4


	//----- nvinfo : EIATTR_CUDA_API_VERSION
	.align		4
        /*0000*/ 	.byte	0x04, 0x37
        /*0002*/ 	.short	(.L_11 - .L_10)
.L_10:
        /*0004*/ 	.word	0x00000082


	//----- nvinfo : EIATTR_KPARAM_INFO
	.align		4
.L_11:
        /*0008*/ 	.byte	0x04, 0x17
        /*000a*/ 	.short	(.L_13 - .L_12)
.L_12:
        /*000c*/ 	.word	0x00000000
        /*0010*/ 	.short	0x0001
        /*0012*/ 	.short	0x0008
        /*0014*/ 	.byte	0x00, 0xf5, 0x21, 0x00


	//----- nvinfo : EIATTR_KPARAM_INFO
	.align		4
.L_13:
        /*0018*/ 	.byte	0x04, 0x17
        /*001a*/ 	.short	(.L_15 - .L_14)
.L_14:
        /*001c*/ 	.word	0x00000000
        /*0020*/ 	.short	0x0000
        /*0022*/ 	.short	0x0000
        /*0024*/ 	.byte	0x00, 0xf5, 0x21, 0x00


	//----- nvinfo : EIATTR_SPARSE_MMA_MASK
	.align		4
.L_15:
        /*0028*/ 	.byte	0x03, 0x50
        /*002a*/ 	.short	0x0000


	//----- nvinfo : EIATTR_MAXREG_COUNT
	.align		4
        /*002c*/ 	.byte	0x03, 0x1b
        /*002e*/ 	.short	0x00ff


	//----- nvinfo : EIATTR_NUM_BARRIERS
	.align		4
        /*0030*/ 	.byte	0x02, 0x4c
        /*0032*/ 	.byte	0x01
	.zero		1


	//----- nvinfo : EIATTR_EXTERNS
	.align		4
        /*0034*/ 	.byte	0x04, 0x0f
        /*0036*/ 	.short	(.L_17 - .L_16)


	//   ....[0]....
	.align		4
.L_16:
        /*0038*/ 	.word	index@(vprintf)


	//----- nvinfo : EIATTR_MERCURY_ISA_VERSION
	.align		4
.L_17:
        /*003c*/ 	.byte	0x03, 0x5f
        /*003e*/ 	.short	0x0101


	//----- nvinfo : EIATTR_VRC_CTA_INIT_COUNT
	.align		4
        /*0040*/ 	.byte	0x02, 0x4a
	.zero		1
	.zero		1


	//----- nvinfo : EIATTR_SYSCALL_OFFSETS
	.align		4
        /*0044*/ 	.byte	0x04, 0x46
        /*0046*/ 	.short	(.L_19 - .L_18)


	//   ....[0]....
.L_18:
        /*0048*/ 	.word	0x00000190


	//   ....[1]....
        /*004c*/ 	.word	0x00000530


	//   ....[2]....
        /*0050*/ 	.word	0x00000860


	//   ....[3]....
        /*0054*/ 	.word	0x00000910


	//   ....[4]....
        /*0058*/ 	.word	0x00000a80


	//----- nvinfo : EIATTR_EXIT_INSTR_OFFSETS
	.align		4
.L_19:
        /*005c*/ 	.byte	0x04, 0x1c
        /*005e*/ 	.short	(.L_21 - .L_20)


	//   ....[0]....
.L_20:
        /*0060*/ 	.word	0x00000b40


	//----- nvinfo : EIATTR_CRS_STACK_SIZE
	.align		4
.L_21:
        /*0064*/ 	.byte	0x04, 0x1e
        /*0066*/ 	.short	(.L_23 - .L_22)
.L_22:
        /*0068*/ 	.word	0x00000000


	//----- nvinfo : EIATTR_CBANK_PARAM_SIZE
	.align		4
.L_23:
        /*006c*/ 	.byte	0x03, 0x19
        /*006e*/ 	.short	0x0010


	//----- nvinfo : EIATTR_PARAM_CBANK
	.align		4
        /*0070*/ 	.byte	0x04, 0x0a
        /*0072*/ 	.short	(.L_25 - .L_24)
	.align		4
.L_24:
        /*0074*/ 	.word	index@(.nv.constant0._Z18b_scan_reduce_cudaPiS_)
        /*0078*/ 	.short	0x0380
        /*007a*/ 	.short	0x0010


	//----- nvinfo : EIATTR_SW_WAR
	.align		4
.L_25:
        /*007c*/ 	.byte	0x04, 0x36
        /*007e*/ 	.short	(.L_27 - .L_26)
.L_26:
        /*0080*/ 	.word	0x00000008
.L_27:


//--------------------- .nv.callgraph             --------------------------
	.section	.nv.callgraph,"",@"SHT_CUDA_CALLGRAPH"
	.align	4
	.sectionentsize	8
	.align		4
        /*0000*/ 	.word	0x00000000
	.align		4
        /*0004*/ 	.word	0xffffffff
	.align		4
        /*0008*/ 	.word	index@(_Z18b_scan_reduce_cudaPiS_)
	.align		4
        /*000c*/ 	.word	index@(vprintf)
	.align		4
        /*0010*/ 	.word	0x00000000
	.align		4
        /*0014*/ 	.word	0xfffffffe
	.align		4
        /*0018*/ 	.word	0x00000000
	.align		4
        /*001c*/ 	.word	0xfffffffd
	.align		4
        /*0020*/ 	.word	0x00000000
	.align		4
        /*0024*/ 	.word	0xfffffffc


//--------------------- .nv.constant4             --------------------------
	.section	.nv.constant4,"a",@progbits
	.align	8
	.align		8
.nv.constant4:
        /*0000*/ 	.dword	vprintf
	.align		8
        /*0008*/ 	.dword	$str
	.align		8
        /*0010*/ 	.dword	$str$1
	.align		8
        /*0018*/ 	.dword	$str$2
	.align		8
        /*0020*/ 	.dword	$str$3


//--------------------- .text._Z18b_scan_reduce_cudaPiS_ --------------------------
	.section	.text._Z18b_scan_reduce_cudaPiS_,"ax",@progbits
	.align	128
        .global         _Z18b_scan_reduce_cudaPiS_
        .type           _Z18b_scan_reduce_cudaPiS_,@function
        .size           _Z18b_scan_reduce_cudaPiS_,(.L_x_15 - _Z18b_scan_reduce_cudaPiS_)
        .other          _Z18b_scan_reduce_cudaPiS_,@"STO_CUDA_ENTRY STV_DEFAULT"
_Z18b_scan_reduce_cudaPiS_:
.text._Z18b_scan_reduce_cudaPiS_:
[----:B------:R-:W0:Y:S01]  /*0000*/  LDC R1, c[0x0][0x37c] ;  /* 0x0000df00ff017b82 */ /* 0x000e220000000800 */
[----:B------:R-:W1:Y:S01]  /*0010*/  S2R R16, SR_TID.X ;  /* 0x0000000000107919 */ /* 0x000e620000002100 */
[----:B------:R-:W2:Y:S06]  /*0020*/  LDCU UR5, c[0x0][0x2fc] ;  /* 0x00005f80ff0577ac */ /* 0x000eac0008000800 */
[----:B------:R-:W3:Y:S01]  /*0030*/  LDC R23, c[0x0][0x360] ;  /* 0x0000d800ff177b82 */ /* 0x000ee20000000800 */
[----:B0-----:R-:W-:Y:S01]  /*0040*/  VIADD R1, R1, 0xfffffff0 ;  /* 0xfffffff001017836 */ /* 0x001fe20000000000 */
[----:B------:R-:W0:Y:S01]  /*0050*/  S2R R18, SR_CTAID.X ;  /* 0x0000000000127919 */ /* 0x000e220000002500 */
[----:B------:R-:W4:Y:S01]  /*0060*/  LDCU UR4, c[0x0][0x2f8] ;  /* 0x00005f00ff0477ac */ /* 0x000f220008000800 */
[----:B------:R-:W-:Y:S02]  /*0070*/  BSSY.RECONVERGENT B6, `(.L_x_0) ;  /* 0x0000013000067945 */ /* 0x000fe40003800200 */
[----:B----4-:R-:W-:Y:S01]  /*0080*/  IADD3 R26, P1, PT, R1, UR4, RZ ;  /* 0x00000004011a7c10 */ /* 0x010fe2000ff3e0ff */
[----:B---3--:R-:W-:-:S04]  /*0090*/  IMAD.MOV R3, RZ, RZ, -R23 ;  /* 0x000000ffff037224 */ /* 0x008fc800078e0a17 */
[----:B--2---:R-:W-:Y:S01]  /*00a0*/  IMAD.X R2, RZ, RZ, UR5, P1 ;  /* 0x00000005ff027e24 */ /* 0x004fe200088e06ff */
[----:B-1----:R-:W-:Y:S01]  /*00b0*/  ISETP.NE.AND P0, PT, R16, RZ, PT ;  /* 0x000000ff1000720c */ /* 0x002fe20003f05270 */
[----:B0-----:R-:W-:Y:S02]  /*00c0*/  IMAD R0, R18, R3, 0x8 ;  /* 0x0000000812007424 */ /* 0x001fe400078e0203 */
[----:B------:R-:W-:-:S03]  /*00d0*/  IMAD R17, R23, R18, R16 ;  /* 0x0000001217117224 */ /* 0x000fc600078e0210 */
[----:B------:R-:W-:-:S07]  /*00e0*/  VIMNMX.U32 R19, PT, PT, R0, R23, PT ;  /* 0x0000001700137248 */ /* 0x000fce0003fe0000 */
[----:B------:R-:W-:Y:S05]  /*00f0*/  @P0 BRA `(.L_x_1) ;  /* 0x0000000000280947 */ /* 0x000fea0003800000 */
[----:B------:R-:W-:Y:S01]  /*0100*/  MOV R0, 0x0 ;  /* 0x0000000000007802 */ /* 0x000fe20000000f00 */
[----:B------:R0:W-:Y:S01]  /*0110*/  STL.64 [R1], R18 ;  /* 0x0000001201007387 */ /* 0x0001e20000100a00 */
[----:B------:R-:W1:Y:S01]  /*0120*/  LDCU.64 UR4, c[0x4][0x8] ;  /* 0x01000100ff0477ac */ /* 0x000e620008000a00 */
[----:B------:R-:W-:Y:S01]  /*0130*/  IMAD.MOV.U32 R6, RZ, RZ, R26 ;  /* 0x000000ffff067224 */ /* 0x000fe200078e001a */
[----:B------:R0:W2:Y:S01]  /*0140*/  LDC.64 R8, c[0x4][R0] ;  /* 0x0100000000087b82 */ /* 0x0000a20000000a00 */
[----:B------:R-:W-:Y:S02]  /*0150*/  IMAD.MOV.U32 R7, RZ, RZ, R2 ;  /* 0x000000ffff077224 */ /* 0x000fe400078e0002 */
[----:B-1----:R-:W-:Y:S02]  /*0160*/  IMAD.U32 R4, RZ, RZ, UR4 ;  /* 0x00000004ff047e24 */ /* 0x002fe4000f8e00ff */
[----:B0-----:R-:W-:-:S07]  /*0170*/  IMAD.U32 R5, RZ, RZ, UR5 ;  /* 0x00000005ff057e24 */ /* 0x001fce000f8e00ff */
[----:B------:R-:W-:-:S07]  /*0180*/  LEPC R20, `(.L_x_1) ;  /* 0x000000001014794e */ /* 0x000fce0000000000 */
[----:B--2---:R-:W-:Y:S05]  /*0190*/  CALL.ABS.NOINC R8 ;  /* 0x0000000008007343 */ /* 0x004fea0003c00000 */
.L_x_1:
[----:B------:R-:W-:Y:S05]  /*01a0*/  BSYNC.RECONVERGENT B6 ;  /* 0x0000000000067941 */ /* 0x000fea0003800200 */
.L_x_0:
[----:B------:R-:W0:Y:S01]  /*01b0*/  LDC.64 R32, c[0x0][0x380] ;  /* 0x0000e000ff207b82 */ /* 0x000e220000000a00 */
[----:B------:R-:W-:-:S07]  /*01c0*/  ISETP.GE.U32.AND P0, PT, R23, 0x4, PT ;  /* 0x000000041700780c */ /* 0x000fce0003f06070 */
[----:B------:R-:W1:Y:S01]  /*01d0*/  LDC.64 R30, c[0x0][0x358] ;  /* 0x0000d600ff1e7b82 */ /* 0x000e620000000a00 */
[----:B0-----:R-:W-:-:S05]  /*01e0*/  IMAD.WIDE R32, R17, 0x4, R32 ;  /* 0x0000000411207825 */ /* 0x001fca00078e0220 */
[----:B------:R-:W-:Y:S05]  /*01f0*/  @!P0 BRA `(.L_x_2) ;  /* 0x00000000006c8947 */ /* 0x000fea0003800000 */
[----:B------:R-:W0:Y:S01]  /*0200*/  LDC.64 R4, c[0x0][0x380] ;  /* 0x0000e000ff047b82 */ /* 0x000e220000000a00 */
[----:B------:R-:W-:Y:S01]  /*0210*/  SHF.R.U32.HI R23, RZ, 0x1, R23 ;  /* 0x00000001ff177819 */ /* 0x000fe20000011617 */
[----:B------:R-:W-:Y:S02]  /*0220*/  IMAD.IADD R0, R16, 0x1, -R19 ;  /* 0x0000000110007824 */ /* 0x000fe400078e0a13 */
[----:B------:R-:W-:Y:S02]  /*0230*/  IMAD.MOV.U32 R9, RZ, RZ, 0x2 ;  /* 0x00000002ff097424 */ /* 0x000fe400078e00ff */
[----:B------:R-:W-:-:S07]  /*0240*/  IMAD.MOV.U32 R8, RZ, RZ, 0x1 ;  /* 0x00000001ff087424 */ /* 0x000fce00078e00ff */
.L_x_4:
[----:B--2---:R-:W-:Y:S01]  /*0250*/  IMAD.MOV R3, RZ, RZ, -R9 ;  /* 0x000000ffff037224 */ /* 0x004fe200078e0a09 */
[----:B------:R-:W-:-:S04]  /*0260*/  ISETP.GE.U32.AND P0, PT, R16, R8, PT ;  /* 0x000000081000720c */ /* 0x000fc80003f06070 */
[----:B------:R-:W-:Y:S02]  /*0270*/  ISETP.GE.U32.OR P0, PT, R16, R19, !P0 ;  /* 0x000000131000720c */ /* 0x000fe40004706470 */
[----:B------:R-:W-:-:S04]  /*0280*/  LOP3.LUT R3, R0, R3, RZ, 0xfc, !PT ;  /* 0x0000000300037212 */ /* 0x000fc800078efcff */
[----:B------:R-:W-:-:S13]  /*0290*/  ISETP.NE.OR P0, PT, R3, -0x1, P0 ;  /* 0xffffffff0300780c */ /* 0x000fda0000705670 */
[----:B------:R-:W-:Y:S05]  /*02a0*/  @P0 BRA `(.L_x_3) ;  /* 0x0000000000280947 */ /* 0x000fea0003800000 */
[C---:B-1----:R-:W-:Y:S01]  /*02b0*/  R2UR UR4, R30.reuse ;  /* 0x000000001e0472ca */ /* 0x042fe200000e0000 */
[----:B------:R-:W-:Y:S01]  /*02c0*/  IMAD.IADD R7, R17, 0x1, -R8 ;  /* 0x0000000111077824 */ /* 0x000fe200078e0a08 */
[----:B------:R-:W-:Y:S02]  /*02d0*/  R2UR UR5, R31 ;  /* 0x000000001f0572ca */ /* 0x000fe400000e0000 */
[----:B------:R-:W-:Y:S01]  /*02e0*/  R2UR UR6, R30 ;  /* 0x000000001e0672ca */ /* 0x000fe200000e0000 */
[----:B0-----:R-:W-:Y:S01]  /*02f0*/  IMAD.WIDE R6, R7, 0x4, R4 ;  /* 0x0000000407067825 */ /* 0x001fe200078e0204 */
[----:B------:R-:W-:-:S09]  /*0300*/  R2UR UR7, R31 ;  /* 0x000000001f0772ca */ /* 0x000fd200000e0000 */
[----:B------:R-:W2:Y:S04]  /*0310*/  LDG.E R3, desc[UR4][R32.64] ;  /* 0x0000000420037981 */ /* 0x000ea8000c1e1900 */
[----:B------:R-:W2:Y:S02]  /*0320*/  LDG.E R6, desc[UR6][R6.64] ;  /* 0x0000000606067981 */ /* 0x000ea4000c1e1900 */
[----:B--2---:R-:W-:-:S05]  /*0330*/  IMAD.IADD R3, R3, 0x1, R6 ;  /* 0x0000000103037824 */ /* 0x004fca00078e0206 */
[----:B------:R2:W-:Y:S02]  /*0340*/  STG.E desc[UR4][R32.64], R3 ;  /* 0x0000000320007986 */ /* 0x0005e4000c101904 */
.L_x_3:
[----:B------:R-:W-:Y:S01]  /*0350*/  IMAD.SHL.U32 R8, R8, 0x2, RZ ;  /* 0x0000000208087824 */ /* 0x000fe200078e00ff */
[----:B------:R-:W-:Y:S05]  /*0360*/  WARPSYNC.ALL ;  /* 0x0000000000007948 */ /* 0x000fea0003800000 */
[----:B------:R-:W-:Y:S01]  /*0370*/  BAR.SYNC.DEFER_BLOCKING 0x0 ;  /* 0x0000000000007b1d */ /* 0x000fe20000010000 */
[----:B------:R-:W-:Y:S01]  /*0380*/  ISETP.GE.U32.AND P0, PT, R8, R23, PT ;  /* 0x000000170800720c */ /* 0x000fe20003f06070 */
[----:B------:R-:W-:-:S12]  /*0390*/  IMAD.SHL.U32 R9, R9, 0x2, RZ ;  /* 0x0000000209097824 */ /* 0x000fd800078e00ff */
[----:B------:R-:W-:Y:S05]  /*03a0*/  @!P0 BRA `(.L_x_4) ;  /* 0xfffffffc00a88947 */ /* 0x000fea000383ffff */
.L_x_2:
[----:B0-----:R-:W0:Y:S01]  /*03b0*/  LDC.64 R4, c[0x0][0x380] ;  /* 0x0000e000ff047b82 */ /* 0x001e220000000a00 */
[----:B-1----:R-:W-:Y:S02]  /*03c0*/  R2UR UR4, R30 ;  /* 0x000000001e0472ca */ /* 0x002fe400000e0000 */
[----:B------:R-:W-:Y:S02]  /*03d0*/  R2UR UR5, R31 ;  /* 0x000000001f0572ca */ /* 0x000fe400000e0000 */
[C---:B------:R-:W-:Y:S01]  /*03e0*/  ISETP.GE.U32.AND P0, PT, R19.reuse, 0x2, PT ;  /* 0x000000021300780c */ /* 0x040fe20003f06070 */
[----:B0-----:R-:W-:-:S10]  /*03f0*/  IMAD.WIDE.U32 R4, R19, 0x4, R4 ;  /* 0x0000000413047825 */ /* 0x001fd400078e0004 */
[----:B------:R0:W-:Y:S02]  /*0400*/  STG.E desc[UR4][R4.64+-0x4], RZ ;  /* 0xfffffcff04007986 */ /* 0x0001e4000c101904 */
[----:B------:R-:W-:Y:S05]  /*0410*/  @!P0 BRA `(.L_x_5) ;  /* 0x0000000400b08947 */ /* 0x000fea0003800000 */
[----:B------:R-:W-:Y:S01]  /*0420*/  LOP3.LUT R28, RZ, R16, RZ, 0x33, !PT ;  /* 0x00000010ff1c7212 */ /* 0x000fe200078e33ff */
[----:B------:R-:W-:Y:S01]  /*0430*/  IMAD.MOV.U32 R22, RZ, RZ, R19 ;  /* 0x000000ffff167224 */ /* 0x000fe200078e0013 */
[----:B------:R-:W-:-:S03]  /*0440*/  MOV R23, R19 ;  /* 0x0000001300177202 */ /* 0x000fc60000000f00 */
[----:B------:R-:W-:-:S07]  /*0450*/  IMAD.IADD R28, R19, 0x1, R28 ;  /* 0x00000001131c7824 */ /* 0x000fce00078e021c */
.L_x_13:
[----:B------:R-:W-:Y:S01]  /*0460*/  ISETP.NE.AND P0, PT, R16, RZ, PT ;  /* 0x000000ff1000720c */ /* 0x000fe20003f05270 */
[----:B------:R-:W-:Y:S01]  /*0470*/  BSSY.RECONVERGENT B6, `(.L_x_6) ;  /* 0x000000d000067945 */ /* 0x000fe20003800200 */
[----:B------:R-:W-:-:S11]  /*0480*/  SHF.R.U32.HI R23, RZ, 0x1, R23 ;  /* 0x00000001ff177819 */ /* 0x000fd60000011617 */
[----:B-1----:R-:W-:Y:S05]  /*0490*/  @P0 BRA `(.L_x_7) ;  /* 0x0000000000280947 */ /* 0x002fea0003800000 */
[----:B------:R-:W-:Y:S01]  /*04a0*/  MOV R8, 0x0 ;  /* 0x0000000000087802 */ /* 0x000fe20000000f00 */
[----:B------:R1:W-:Y:S01]  /*04b0*/  STL.64 [R1], R22 ;  /* 0x0000001601007387 */ /* 0x0003e20000100a00 */
[----:B------:R-:W0:Y:S01]  /*04c0*/  LDCU.64 UR4, c[0x4][0x10] ;  /* 0x01000200ff0477ac */ /* 0x000e220008000a00 */
[----:B------:R-:W-:Y:S02]  /*04d0*/  IMAD.MOV.U32 R6, RZ, RZ, R26 ;  /* 0x000000ffff067224 */ /* 0x000fe400078e001a */
[----:B------:R-:W-:Y:S01]  /*04e0*/  IMAD.MOV.U32 R7, RZ, RZ, R2 ;  /* 0x000000ffff077224 */ /* 0x000fe200078e0002 */
[----:B------:R-:W3:Y:S01]  /*04f0*/  LDC.64 R8, c[0x4][R8] ;  /* 0x0100000008087b82 */ /* 0x000ee20000000a00 */
[----:B0-----:R-:W-:Y:S02]  /*0500*/  IMAD.U32 R4, RZ, RZ, UR4 ;  /* 0x00000004ff047e24 */ /* 0x001fe4000f8e00ff */
[----:B-1----:R-:W-:-:S07]  /*0510*/  IMAD.U32 R5, RZ, RZ, UR5 ;  /* 0x00000005ff057e24 */ /* 0x002fce000f8e00ff */
[----:B------:R-:W-:-:S07]  /*0520*/  LEPC R20, `(.L_x_7) ;  /* 0x000000001014794e */ /* 0x000fce0000000000 */
[----:B--23--:R-:W-:Y:S05]  /*0530*/  CALL.ABS.NOINC R8 ;  /* 0x0000000008007343 */ /* 0x00cfea0003c00000 */
.L_x_7:
[----:B------:R-:W-:Y:S05]  /*0540*/  BSYNC.RECONVERGENT B6 ;  /* 0x0000000000067941 */ /* 0x000fea0003800200 */
.L_x_6:
[C---:B------:R-:W-:Y:S01]  /*0550*/  ISETP.GE.U32.AND P0, PT, R16.reuse, R23, PT ;  /* 0x000000171000720c */ /* 0x040fe20003f06070 */
[----:B------:R-:W-:Y:S03]  /*0560*/  BSSY.RECONVERGENT B6, `(.L_x_8) ;  /* 0x0000048000067945 */ /* 0x000fe60003800200 */
[----:B------:R-:W-:-:S13]  /*0570*/  ISETP.GE.U32.OR P0, PT, R16, R19, !P0 ;  /* 0x000000131000720c */ /* 0x000fda0004706470 */
[----:B------:R-:W-:Y:S05]  /*0580*/  @P0 BRA `(.L_x_9) ;  /* 0x0000000400140947 */ /* 0x000fea0003800000 */
[-C--:B------:R-:W-:Y:S02]  /*0590*/  IABS R6, R22.reuse ;  /* 0x0000001600067213 */ /* 0x080fe40000000000 */
[----:B------:R-:W-:Y:S02]  /*05a0*/  IABS R7, R22 ;  /* 0x0000001600077213 */ /* 0x000fe40000000000 */
[----:B------:R-:W1:Y:S01]  /*05b0*/  I2F.RP R0, R6 ;  /* 0x0000000600007306 */ /* 0x000e620000209400 */
[----:B------:R-:W-:Y:S02]  /*05c0*/  ISETP.GE.AND P2, PT, R28, RZ, PT ;  /* 0x000000ff1c00720c */ /* 0x000fe40003f46270 */
[----:B------:R-:W-:-:S05]  /*05d0*/  IMAD.MOV R7, RZ, RZ, -R7 ;  /* 0x000000ffff077224 */ /* 0x000fca00078e0a07 */
[----:B-1----:R-:W0:Y:S02]  /*05e0*/  MUFU.RCP R0, R0 ;  /* 0x0000000000007308 */ /* 0x002e240000001000 */
[----:B0-----:R-:W-:Y:S01]  /*05f0*/  VIADD R4, R0, 0xffffffe ;  /* 0x0ffffffe00047836 */ /* 0x001fe20000000000 */
[----:B------:R-:W-:-:S05]  /*0600*/  IABS R0, R28 ;  /* 0x0000001c00007213 */ /* 0x000fca0000000000 */
[----:B------:R0:W2:Y:S02]  /*0610*/  F2I.FTZ.U32.TRUNC.NTZ R5, R4 ;  /* 0x0000000400057305 */ /* 0x0000a4000021f000 */
[----:B0-----:R-:W-:Y:S02]  /*0620*/  IMAD.MOV.U32 R4, RZ, RZ, RZ ;  /* 0x000000ffff047224 */ /* 0x001fe400078e00ff */
[----:B--2---:R-:W-:-:S04]  /*0630*/  IMAD.MOV R3, RZ, RZ, -R5 ;  /* 0x000000ffff037224 */ /* 0x004fc800078e0a05 */
[----:B------:R-:W-:-:S04]  /*0640*/  IMAD R3, R3, R6, RZ ;  /* 0x0000000603037224 */ /* 0x000fc800078e02ff */
[----:B------:R-:W-:Y:S01]  /*0650*/  IMAD.HI.U32 R5, R5, R3, R4 ;  /* 0x0000000305057227 */ /* 0x000fe200078e0004 */
[----:B------:R-:W-:-:S05]  /*0660*/  MOV R3, R7 ;  /* 0x0000000700037202 */ /* 0x000fca0000000f00 */
[----:B------:R-:W-:-:S04]  /*0670*/  IMAD.HI.U32 R5, R5, R0, RZ ;  /* 0x0000000005057227 */ /* 0x000fc800078e00ff */
[----:B------:R-:W-:-:S05]  /*0680*/  IMAD R5, R5, R3, R0 ;  /* 0x0000000305057224 */ /* 0x000fca00078e0200 */
[----:B------:R-:W-:-:S13]  /*0690*/  ISETP.GT.U32.AND P0, PT, R6, R5, PT ;  /* 0x000000050600720c */ /* 0x000fda0003f04070 */
[----:B------:R-:W-:Y:S01]  /*06a0*/  @!P0 IMAD.IADD R5, R5, 0x1, -R6 ;  /* 0x0000000105058824 */ /* 0x000fe200078e0a06 */
[----:B------:R-:W-:-:S04]  /*06b0*/  ISETP.NE.AND P0, PT, R22, RZ, PT ;  /* 0x000000ff1600720c */ /* 0x000fc80003f05270 */
[----:B------:R-:W-:-:S13]  /*06c0*/  ISETP.GT.U32.AND P1, PT, R6, R5, PT ;  /* 0x000000050600720c */ /* 0x000fda0003f24070 */
[----:B------:R-:W-:-:S04]  /*06d0*/  @!P1 IMAD.IADD R5, R5, 0x1, -R6 ;  /* 0x0000000105059824 */ /* 0x000fc800078e0a06 */
[----:B------:R-:W-:Y:S01]  /*06e0*/  @!P2 IMAD.MOV R5, RZ, RZ, -R5 ;  /* 0x000000ffff05a224 */ /* 0x000fe200078e0a05 */
[----:B------:R-:W-:-:S04]  /*06f0*/  @!P0 LOP3.LUT R5, RZ, R22, RZ, 0x33, !PT ;  /* 0x00000016ff058212 */ /* 0x000fc800078e33ff */
[----:B------:R-:W-:-:S13]  /*0700*/  ISETP.NE.AND P0, PT, R5, RZ, PT ;  /* 0x000000ff0500720c */ /* 0x000fda0003f05270 */
[----:B------:R-:W-:Y:S05]  /*0710*/  @P0 BRA `(.L_x_9) ;  /* 0x0000000000b00947 */ /* 0x000fea0003800000 */
[----:B------:R-:W0:Y:S01]  /*0720*/  LDC.64 R10, c[0x0][0x380] ;  /* 0x0000e000ff0a7b82 */ /* 0x000e220000000a00 */
[C---:B------:R-:W-:Y:S01]  /*0730*/  R2UR UR4, R30.reuse ;  /* 0x000000001e0472ca */ /* 0x040fe200000e0000 */
[----:B------:R-:W-:Y:S01]  /*0740*/  IMAD.IADD R25, R17, 0x1, -R22 ;  /* 0x0000000111197824 */ /* 0x000fe200078e0a16 */
[C---:B------:R-:W-:Y:S02]  /*0750*/  R2UR UR5, R31.reuse ;  /* 0x000000001f0572ca */ /* 0x040fe400000e0000 */
[----:B------:R-:W-:Y:S02]  /*0760*/  R2UR UR6, R30 ;  /* 0x000000001e0672ca */ /* 0x000fe400000e0000 */
[----:B------:R-:W-:-:S09]  /*0770*/  R2UR UR7, R31 ;  /* 0x000000001f0772ca */ /* 0x000fd200000e0000 */
[----:B------:R-:W2:Y:S01]  /*0780*/  LDG.E R18, desc[UR4][R32.64] ;  /* 0x0000000420127981 */ /* 0x000ea2000c1e1900 */
[----:B------:R-:W-:Y:S01]  /*0790*/  MOV R27, 0x0 ;  /* 0x00000000001b7802 */ /* 0x000fe20000000f00 */
[----:B------:R-:W1:Y:S01]  /*07a0*/  LDCU.64 UR4, c[0x4][0x18] ;  /* 0x01000300ff0477ac */ /* 0x000e620008000a00 */
[----:B0-----:R-:W-:-:S06]  /*07b0*/  IMAD.WIDE R10, R25, 0x4, R10 ;  /* 0x00000004190a7825 */ /* 0x001fcc00078e020a */
[----:B------:R-:W2:Y:S01]  /*07c0*/  LDG.E R11, desc[UR6][R10.64] ;  /* 0x000000060a0b7981 */ /* 0x000ea2000c1e1900 */
[----:B------:R0:W3:Y:S03]  /*07d0*/  LDC.64 R8, c[0x4][R27] ;  /* 0x010000001b087b82 */ /* 0x0000e60000000a00 */
[----:B------:R0:W-:Y:S01]  /*07e0*/  STL.64 [R1], R16 ;  /* 0x0000001001007387 */ /* 0x0001e20000100a00 */
[----:B------:R-:W-:Y:S02]  /*07f0*/  IMAD.MOV.U32 R6, RZ, RZ, R26 ;  /* 0x000000ffff067224 */ /* 0x000fe400078e001a */
[----:B-1----:R-:W-:Y:S02]  /*0800*/  IMAD.U32 R4, RZ, RZ, UR4 ;  /* 0x00000004ff047e24 */ /* 0x002fe4000f8e00ff */
[----:B------:R-:W-:Y:S02]  /*0810*/  IMAD.U32 R5, RZ, RZ, UR5 ;  /* 0x00000005ff057e24 */ /* 0x000fe4000f8e00ff */
[----:B------:R-:W-:-:S02]  /*0820*/  IMAD.MOV.U32 R7, RZ, RZ, R2 ;  /* 0x000000ffff077224 */ /* 0x000fc400078e0002 */
[----:B--2---:R-:W-:-:S05]  /*0830*/  IMAD.IADD R0, R18, 0x1, R11 ;  /* 0x0000000112007824 */ /* 0x004fca00078e020b */
[----:B---3--:R0:W-:Y:S02]  /*0840*/  STL [R1+0x8], R0 ;  /* 0x0000080001007387 */ /* 0x0081e40000100800 */
[----:B------:R-:W-:-:S07]  /*0850*/  LEPC R20, `(.L_x_10) ;  /* 0x000000001014794e */ /* 0x000fce0000000000 */
[----:B0-----:R-:W-:Y:S05]  /*0860*/  CALL.ABS.NOINC R8 ;  /* 0x0000000008007343 */ /* 0x001fea0003c00000 */
.L_x_10:
[----:B------:R-:W-:Y:S01]  /*0870*/  MOV R24, R16 ;  /* 0x0000001000187202 */ /* 0x000fe20000000f00 */
[----:B------:R0:W-:Y:S01]  /*0880*/  STL [R1+0x8], R18 ;  /* 0x0000081201007387 */ /* 0x0001e20000100800 */
[----:B------:R0:W1:Y:S01]  /*0890*/  LDC.64 R8, c[0x4][R27] ;  /* 0x010000001b087b82 */ /* 0x0000620000000a00 */
[----:B------:R-:W2:Y:S01]  /*08a0*/  LDCU.64 UR4, c[0x4][0x18] ;  /* 0x01000300ff0477ac */ /* 0x000ea20008000a00 */
[----:B------:R-:W-:Y:S01]  /*08b0*/  IMAD.MOV.U32 R6, RZ, RZ, R26 ;  /* 0x000000ffff067224 */ /* 0x000fe200078e001a */
[----:B------:R0:W-:Y:S01]  /*08c0*/  STL.64 [R1], R24 ;  /* 0x0000001801007387 */ /* 0x0001e20000100a00 */
[----:B------:R-:W-:Y:S02]  /*08d0*/  IMAD.MOV.U32 R7, RZ, RZ, R2 ;  /* 0x000000ffff077224 */ /* 0x000fe400078e0002 */
[----:B--2---:R-:W-:Y:S02]  /*08e0*/  IMAD.U32 R4, RZ, RZ, UR4 ;  /* 0x00000004ff047e24 */ /* 0x004fe4000f8e00ff */
[----:B0-----:R-:W-:-:S07]  /*08f0*/  IMAD.U32 R5, RZ, RZ, UR5 ;  /* 0x00000005ff057e24 */ /* 0x001fce000f8e00ff */
[----:B------:R-:W-:-:S07]  /*0900*/  LEPC R20, `(.L_x_11) ;  /* 0x000000001014794e */ /* 0x000fce0000000000 */
[----:B-1----:R-:W-:Y:S05]  /*0910*/  CALL.ABS.NOINC R8 ;  /* 0x0000000008007343 */ /* 0x002fea0003c00000 */
.L_x_11:
[----:B------:R-:W0:Y:S01]  /*0920*/  LDC.64 R4, c[0x0][0x380] ;  /* 0x0000e000ff047b82 */ /* 0x000e220000000a00 */
[C---:B------:R-:W-:Y:S01]  /*0930*/  R2UR UR6, R30.reuse ;  /* 0x000000001e0672ca */ /* 0x040fe200000e0000 */
[----:B------:R-:W-:Y:S01]  /*0940*/  IMAD.IADD R3, R17, 0x1, -R23 ;  /* 0x0000000111037824 */ /* 0x000fe200078e0a17 */
[C---:B------:R-:W-:Y:S02]  /*0950*/  R2UR UR7, R31.reuse ;  /* 0x000000001f0772ca */ /* 0x040fe400000e0000 */
[----:B------:R-:W-:Y:S02]  /*0960*/  R2UR UR4, R30 ;  /* 0x000000001e0472ca */ /* 0x000fe400000e0000 */
[----:B------:R-:W-:Y:S01]  /*0970*/  R2UR UR5, R31 ;  /* 0x000000001f0572ca */ /* 0x000fe200000e0000 */
[----:B0-----:R-:W-:-:S08]  /*0980*/  IMAD.WIDE R4, R3, 0x4, R4 ;  /* 0x0000000403047825 */ /* 0x001fd000078e0204 */
[----:B------:R-:W2:Y:S04]  /*0990*/  LDG.E R3, desc[UR6][R32.64] ;  /* 0x0000000620037981 */ /* 0x000ea8000c1e1900 */
[----:B------:R-:W2:Y:S02]  /*09a0*/  LDG.E R0, desc[UR4][R4.64] ;  /* 0x0000000404007981 */ /* 0x000ea4000c1e1900 */
[----:B--2---:R-:W-:-:S05]  /*09b0*/  IMAD.IADD R3, R0, 0x1, R3 ;  /* 0x0000000100037824 */ /* 0x004fca00078e0203 */
[----:B------:R1:W-:Y:S04]  /*09c0*/  STG.E desc[UR4][R32.64], R3 ;  /* 0x0000000320007986 */ /* 0x0003e8000c101904 */
[----:B------:R1:W-:Y:S02]  /*09d0*/  STG.E desc[UR6][R4.64], R18 ;  /* 0x0000001204007986 */ /* 0x0003e4000c101906 */
.L_x_9:
[----:B------:R-:W-:Y:S05]  /*09e0*/  BSYNC.RECONVERGENT B6 ;  /* 0x0000000000067941 */ /* 0x000fea0003800200 */
.L_x_8:
[----:B------:R-:W-:-:S13]  /*09f0*/  ISETP.NE.AND P0, PT, R16, RZ, PT ;  /* 0x000000ff1000720c */ /* 0x000fda0003f05270 */
[----:B------:R-:W-:Y:S05]  /*0a00*/  @P0 BRA `(.L_x_12) ;  /* 0x0000000000200947 */ /* 0x000fea0003800000 */
[----:B------:R-:W-:Y:S01]  /*0a10*/  MOV R8, 0x0 ;  /* 0x0000000000087802 */ /* 0x000fe20000000f00 */
[----:B------:R-:W0:Y:S01]  /*0a20*/  LDCU.64 UR4, c[0x4][0x20] ;  /* 0x01000400ff0477ac */ /* 0x000e220008000a00 */
[----:B------:R-:W-:-:S04]  /*0a30*/  CS2R R6, SRZ ;  /* 0x0000000000067805 */ /* 0x000fc8000001ff00 */
[----:B------:R-:W3:Y:S01]  /*0a40*/  LDC.64 R8, c[0x4][R8] ;  /* 0x0100000008087b82 */ /* 0x000ee20000000a00 */
[----:B01----:R-:W-:Y:S02]  /*0a50*/  IMAD.U32 R4, RZ, RZ, UR4 ;  /* 0x00000004ff047e24 */ /* 0x003fe4000f8e00ff */
[----:B------:R-:W-:-:S07]  /*0a60*/  IMAD.U32 R5, RZ, RZ, UR5 ;  /* 0x00000005ff057e24 */ /* 0x000fce000f8e00ff */
[----:B------:R-:W-:-:S07]  /*0a70*/  LEPC R20, `(.L_x_12) ;  /* 0x000000001014794e */ /* 0x000fce0000000000 */
[----:B--23--:R-:W-:Y:S05]  /*0a80*/  CALL.ABS.NOINC R8 ;  /* 0x0000000008007343 */ /* 0x00cfea0003c00000 */
.L_x_12:
[----:B------:R-:W-:Y:S01]  /*0a90*/  ISETP.GT.U32.AND P0, PT, R22, 0x3, PT ;  /* 0x000000031600780c */ /* 0x000fe20003f04070 */
[----:B------:R-:W-:Y:S05]  /*0aa0*/  WARPSYNC.ALL ;  /* 0x0000000000007948 */ /* 0x000fea0003800000 */
[----:B------:R-:W-:Y:S01]  /*0ab0*/  BAR.SYNC.DEFER_BLOCKING 0x0 ;  /* 0x0000000000007b1d */ /* 0x000fe20000010000 */
[----:B------:R-:W-:-:S06]  /*0ac0*/  SHF.R.U32.HI R22, RZ, 0x1, R22 ;  /* 0x00000001ff167819 */ /* 0x000fcc0000011616 */
[----:B------:R-:W-:Y:S05]  /*0ad0*/  @P0 BRA `(.L_x_13) ;  /* 0xfffffff800600947 */ /* 0x000fea000383ffff */
.L_x_5:
[----:B------:R-:W-:Y:S01]  /*0ae0*/  R2UR UR4, R30 ;  /* 0x000000001e0472ca */ /* 0x000fe200000e0000 */
[----:B-12---:R-:W1:Y:S01]  /*0af0*/  LDC.64 R2, c[0x0][0x388] ;  /* 0x0000e200ff027b82 */ /* 0x006e620000000a00 */
[----:B------:R-:W-:-:S13]  /*0b00*/  R2UR UR5, R31 ;  /* 0x000000001f0572ca */ /* 0x000fda00000e0000 */
[----:B------:R-:W2:Y:S01]  /*0b10*/  LDG.E R33, desc[UR4][R32.64] ;  /* 0x0000000420217981 */ /* 0x000ea2000c1e1900 */
[----:B-1----:R-:W-:-:S05]  /*0b20*/  IMAD.WIDE R2, R17, 0x4, R2 ;  /* 0x0000000411027825 */ /* 0x002fca00078e0202 */
[----:B--2---:R-:W-:Y:S01]  /*0b30*/  STG.E desc[UR4][R2.64], R33 ;  /* 0x0000002102007986 */ /* 0x004fe2000c101904 */
[----:B------:R-:W-:Y:S05]  /*0b40*/  EXIT ;  /* 0x000000000000794d */ /* 0x000fea0003800000 */
.L_x_14:
[----:B------:R-:W-:-:S00]  /*0b50*/  BRA `(.L_x_14) ;  /* 0xfffffffc00fc7947 */ /* 0x000fc0000383ffff */
[----:B------:R-:W-:-:S00]  /*0b60*/  NOP ;  /* 0x0000000000007918 */ /* 0x000fc00000000000 */
        /* <DEDUP_REMOVED lines=9> */
.L_x_15:


//--------------------- .nv.global.init           --------------------------
	.section	.nv.global.init,"aw",@progbits
.nv.global.init:
	.type		$str$3,@object
	.size		$str$3,($str - $str$3)
$str$3:
        /*0000*/ 	.byte	0x0a, 0x00
	.type		$str,@object
	.size		$str,($str$2 - $str)
$str:
        /*0002*/ 	.byte	0x42, 0x6c, 0x6f, 0x63, 0x6b, 0x20, 0x25, 0x64, 0x20, 0x6e, 0x62, 0x5f, 0x68, 0x65, 0x72, 0x65
        /*0012*/ 	.byte	0x20, 0x3d, 0x20, 0x25, 0x64, 0x0a, 0x00
	.type		$str$2,@object
	.size		$str$2,($str$1 - $str$2)
$str$2:
        /*0019*/ 	.byte	0x54, 0x68, 0x72, 0x65, 0x61, 0x64, 0x20, 0x25, 0x64, 0x20, 0x3a, 0x20, 0x76, 0x61, 0x6c, 0x75
        /*0029*/ 	.byte	0x65, 0x73, 0x5b, 0x25, 0x64, 0x5d, 0x20, 0x3d, 0x20, 0x25, 0x64, 0x0a, 0x00
	.type		$str$1,@object
	.size		$str$1,(.L_1 - $str$1)
$str$1:
        /*0036*/ 	.byte	0x74, 0x68, 0x72, 0x65, 0x73, 0x68, 0x6f, 0x6c, 0x64, 0x20, 0x3d, 0x20, 0x25, 0x64, 0x20, 0x26
        /*0046*/ 	.byte	0x26, 0x20, 0x6e, 0x65, 0x78, 0x74, 0x5f, 0x74, 0x68, 0x20, 0x3d, 0x20, 0x25, 0x64, 0x0a, 0x00
.L_1:


//--------------------- .nv.shared.reserved.0     --------------------------
	.section	.nv.shared.reserved.0,"aw",@nobits
	.weak		__nv_reservedSMEM_offset_0_alias
	.size		__nv_reservedSMEM_offset_0_alias, 0, 64
	.other		__nv_reservedSMEM_offset_0_alias,@"STO_CUDA_RESERVED_SHARED STV_DEFAULT"
__nv_reservedSMEM_offset_0_alias:
	.zero		0
	.zero		64


//--------------------- .nv.constant0._Z18b_scan_reduce_cudaPiS_ --------------------------
	.section	.nv.constant0._Z18b_scan_reduce_cudaPiS_,"a",@progbits
	.sectionflags	@""
	.align	4
.nv.constant0._Z18b_scan_reduce_cudaPiS_:
	.zero		912


//--------------------- SYMBOLS --------------------------

	.type		.nv.reservedSmem.offset0,@object
	.size		.nv.reservedSmem.offset0,0x4
	.type		vprintf,@function
